//
// Generated by NVIDIA NVVM Compiler
//
// Compiler Build ID: CL-36424714
// Cuda compilation tools, release 13.0, V13.0.88
// Based on NVVM 20.0.0
//

.version 9.0
.target sm_100
.address_size 64

	// .globl	_Z20init_image_array_GPUPyi

.visible .entry _Z20init_image_array_GPUPyi(
	.param .u64 .ptr .align 1 _Z20init_image_array_GPUPyi_param_0,
	.param .u32 _Z20init_image_array_GPUPyi_param_1
)
{
	.reg .pred 	%p<3>;
	.reg .b32 	%r<12>;
	.reg .b64 	%rd<6>;

	ld.param.u64 	%rd2, [_Z20init_image_array_GPUPyi_param_0];
	ld.param.u32 	%r7, [_Z20init_image_array_GPUPyi_param_1];
	mov.u32 	%r8, %tid.x;
	mov.u32 	%r9, %ctaid.x;
	mov.u32 	%r1, %ntid.x;
	mad.lo.s32 	%r11, %r9, %r1, %r8;
	shl.b32 	%r3, %r7, 2;
	setp.ge.s32 	%p1, %r11, %r3;
	@%p1 bra 	$L__BB0_3;
	mov.u32 	%r10, %nctaid.x;
	mul.lo.s32 	%r4, %r1, %r10;
	cvta.to.global.u64 	%rd1, %rd2;
$L__BB0_2:
	mul.wide.s32 	%rd3, %r11, 8;
	add.s64 	%rd4, %rd1, %rd3;
	mov.b64 	%rd5, 0;
	st.global.u64 	[%rd4], %rd5;
	add.s32 	%r11, %r11, %r4;
	setp.lt.s32 	%p2, %r11, %r3;
	@%p2 bra 	$L__BB0_2;
$L__BB0_3:
	ret;

}


// ===== COMPILED SASS (sm_100) =====

	.target	sm_100

	.elftype	@"ET_EXEC"


//--------------------- .note.nv.tkinfo           --------------------------
	.section	.note.nv.tkinfo,"",@"SHT_NOTE"
	.sectionflags	@"SHF_NOTE_NV_TKINFO"
	.tkinfo
        /*0018*/ 	.word	0x00000002
        /*0030*/ 	.string	""
        /*0030*/ 	.string	"ptxas"
        /*0030*/ 	.string	"Cuda compilation tools, release 13.0, V13.0.88"
        /*0030*/ 	.string	"Build cuda_13.0.r13.0/compiler.36424714_0"
        /*0030*/ 	.string	"-arch sm_100 -m 64 "



//--------------------- .note.nv.cuinfo           --------------------------
	.section	.note.nv.cuinfo,"",@"SHT_NOTE"
	.sectionflags	@"SHF_NOTE_NV_CUINFO"
        /*0018*/ 	.short	0x0002
        /*001a*/ 	.short	0x0064
        /*001c*/ 	.short	0x0082
	.zero		2


//--------------------- .nv.info                  --------------------------
	.section	.nv.info,"",@"SHT_CUDA_INFO"
	.align	4


	//----- nvinfo : EIATTR_REGCOUNT
	.align		4
        /*0000*/ 	.byte	0x04, 0x2f
        /*0002*/ 	.short	(.L_1 - .L_0)
	.align		4
.L_0:
        /*0004*/ 	.word	index@(_Z20init_image_array_GPUPyi)
        /*0008*/ 	.word	0x0000000a


	//----- nvinfo : EIATTR_FRAME_SIZE
	.align		4
.L_1:
        /*000c*/ 	.byte	0x04, 0x11
        /*000e*/ 	.short	(.L_3 - .L_2)
	.align		4
.L_2:
        /*0010*/ 	.word	index@(_Z20init_image_array_GPUPyi)
        /*0014*/ 	.word	0x00000000


	//----- nvinfo : EIATTR_MIN_STACK_SIZE
	.align		4
.L_3:
        /*0018*/ 	.byte	0x04, 0x12
        /*001a*/ 	.short	(.L_5 - .L_4)
	.align		4
.L_4:
        /*001c*/ 	.word	index@(_Z20init_image_array_GPUPyi)
        /*0020*/ 	.word	0x00000000
.L_5:


//--------------------- .nv.compat                --------------------------
	.section	.nv.compat,"",@"SHT_CUDA_COMPAT_INFO"
	.align	4
        /*0000*/ 	.byte	0x02, 0x09, 0x00, 0x00, 0x02, 0x02, 0x01, 0x00, 0x02, 0x05, 0x05, 0x00, 0x03, 0x07, 0x01, 0x01
        /*0010*/ 	.byte	0x02, 0x03, 0x00, 0x00, 0x02, 0x06, 0x01, 0x00, 0x04, 0x0b, 0x08, 0x00, 0x09, 0x00, 0x00, 0x00
        /*0020*/ 	.byte	0x00, 0x00, 0x00, 0x00


//--------------------- .nv.info._Z20init_image_array_GPUPyi --------------------------
	.section	.nv.info._Z20init_image_array_GPUPyi,"",@"SHT_CUDA_INFO"
	.sectionflags	@""
	.align	4


	//----- nvinfo : EIATTR_CUDA_API_VERSION
	.align		4
        /*0000*/ 	.byte	0x04, 0x37
        /*0002*/ 	.short	(.L_7 - .L_6)
.L_6:
        /*0004*/ 	.word	0x00000082


	//----- nvinfo : EIATTR_KPARAM_INFO
	.align		4
.L_7:
        /*0008*/ 	.byte	0x04, 0x17
        /*000a*/ 	.short	(.L_9 - .L_8)
.L_8:
        /*000c*/ 	.word	0x00000000
        /*0010*/ 	.short	0x0001
        /*0012*/ 	.short	0x0008
        /*0014*/ 	.byte	0x00, 0xf0, 0x11, 0x00


	//----- nvinfo : EIATTR_KPARAM_INFO
	.align		4
.L_9:
        /*0018*/ 	.byte	0x04, 0x17
        /*001a*/ 	.short	(.L_11 - .L_10)
.L_10:
        /*001c*/ 	.word	0x00000000
        /*0020*/ 	.short	0x0000
        /*0022*/ 	.short	0x0000
        /*0024*/ 	.byte	0x00, 0xf5, 0x21, 0x00


	//----- nvinfo : EIATTR_SPARSE_MMA_MASK
	.align		4
.L_11:
        /*0028*/ 	.byte	0x03, 0x50
        /*002a*/ 	.short	0x0000


	//----- nvinfo : EIATTR_MAXREG_COUNT
	.align		4
        /*002c*/ 	.byte	0x03, 0x1b
        /*002e*/ 	.short	0x00ff


	//----- nvinfo : EIATTR_MERCURY_ISA_VERSION
	.align		4
        /*0030*/ 	.byte	0x03, 0x5f
        /*0032*/ 	.short	0x0101


	//----- nvinfo : EIATTR_VRC_CTA_INIT_COUNT
	.align		4
        /*0034*/ 	.byte	0x02, 0x4a
	.zero		1
	.zero		1


	//----- nvinfo : EIATTR_EXIT_INSTR_OFFSETS
	.align		4
        /*0038*/ 	.byte	0x04, 0x1c
        /*003a*/ 	.short	(.L_13 - .L_12)


	//   ....[0]....
.L_12:
        /*003c*/ 	.word	0x00000080


	//   ....[1]....
        /*0040*/ 	.word	0x00000120


	//----- nvinfo : EIATTR_CRS_STACK_SIZE
	.align		4
.L_13:
        /*0044*/ 	.byte	0x04, 0x1e
        /*0046*/ 	.short	(.L_15 - .L_14)
.L_14:
        /*0048*/ 	.word	0x00000000


	//----- nvinfo : EIATTR_CBANK_PARAM_SIZE
	.align		4
.L_15:
        /*004c*/ 	.byte	0x03, 0x19
        /*004e*/ 	.short	0x000c


	//----- nvinfo : EIATTR_PARAM_CBANK
	.align		4
        /*0050*/ 	.byte	0x04, 0x0a
        /*0052*/ 	.short	(.L_17 - .L_16)
	.align		4
.L_16:
        /*0054*/ 	.word	index@(.nv.constant0._Z20init_image_array_GPUPyi)
        /*0058*/ 	.short	0x0380
        /*005a*/ 	.short	0x000c


	//----- nvinfo : EIATTR_SW_WAR
	.align		4
.L_17:
        /*005c*/ 	.byte	0x04, 0x36
        /*005e*/ 	.short	(.L_19 - .L_18)
.L_18:
        /*0060*/ 	.word	0x00000008
.L_19:


//--------------------- .nv.callgraph             --------------------------
	.section	.nv.callgraph,"",@"SHT_CUDA_CALLGRAPH"
	.align	4
	.sectionentsize	8
	.align		4
        /*0000*/ 	.word	0x00000000
	.align		4
        /*0004*/ 	.word	0xffffffff
	.align		4
        /*0008*/ 	.word	0x00000000
	.align		4
        /*000c*/ 	.word	0xfffffffe
	.align		4
        /*0010*/ 	.word	0x00000000
	.align		4
        /*0014*/ 	.word	0xfffffffd
	.align		4
        /*0018*/ 	.word	0x00000000
	.align		4
        /*001c*/ 	.word	0xfffffffc


//--------------------- .text._Z20init_image_array_GPUPyi --------------------------
	.section	.text._Z20init_image_array_GPUPyi,"ax",@progbits
	.align	128
        .global         _Z20init_image_array_GPUPyi
        .type           _Z20init_image_array_GPUPyi,@function
        .size           _Z20init_image_array_GPUPyi,(.L_x_2 - _Z20init_image_array_GPUPyi)
        .other          _Z20init_image_array_GPUPyi,@"STO_CUDA_ENTRY STV_DEFAULT"
_Z20init_image_array_GPUPyi:
.text._Z20init_image_array_GPUPyi:
[----:B------:R-:W-:Y:S01]  /*0000*/  LDC R1, c[0x0][0x37c] ;  /* 0x0000df00ff017b82 */ /* 0x000fe20000000800 */
[----:B------:R-:W0:Y:S07]  /*0010*/  S2R R0, SR_TID.X ;  /* 0x0000000000007919 */ /* 0x000e2e0000002100 */
[----:B------:R-:W0:Y:S01]  /*0020*/  S2UR UR5, SR_CTAID.X ;  /* 0x00000000000579c3 */ /* 0x000e220000002500 */
[----:B------:R-:W1:Y:S07]  /*0030*/  LDCU UR4, c[0x0][0x388] ;  /* 0x00007100ff0477ac */ /* 0x000e6e0008000800 */
[----:B------:R-:W0:Y:S01]  /*0040*/  LDC R7, c[0x0][0x360] ;  /* 0x0000d800ff077b82 */ /* 0x000e220000000800 */
[----:B-1----:R-:W-:Y:S01]  /*0050*/  USHF.L.U32 UR4, UR4, 0x2, URZ ;  /* 0x0000000204047899 */ /* 0x002fe200080006ff */
[----:B0-----:R-:W-:-:S05]  /*0060*/  IMAD R0, R7, UR5, R0 ;  /* 0x0000000507007c24 */ /* 0x001fca000f8e0200 */
[----:B------:R-:W-:-:S13]  /*0070*/  ISETP.GE.AND P0, PT, R0, UR4, PT ;  /* 0x0000000400007c0c */ /* 0x000fda000bf06270 */
[----:B------:R-:W-:Y:S05]  /*0080*/  @P0 EXIT ;  /* 0x000000000000094d */ /* 0x000fea0003800000 */
[----:B------:R-:W0:Y:S01]  /*0090*/  LDC.64 R4, c[0x0][0x380] ;  /* 0x0000e000ff047b82 */ /* 0x000e220000000a00 */
[----:B------:R-:W1:Y:S01]  /*00a0*/  LDCU UR5, c[0x0][0x370] ;  /* 0x00006e00ff0577ac */ /* 0x000e620008000800 */
[----:B------:R-:W2:Y:S01]  /*00b0*/  LDCU.64 UR6, c[0x0][0x358] ;  /* 0x00006b00ff0677ac */ /* 0x000ea20008000a00 */
[----:B-1----:R-:W-:-:S07]  /*00c0*/  IMAD R7, R7, UR5, RZ ;  /* 0x0000000507077c24 */ /* 0x002fce000f8e02ff */
.L_x_0:
[----:B0-----:R-:W-:Y:S01]  /*00d0*/  IMAD.WIDE R2, R0, 0x8, R4 ;  /* 0x0000000800027825 */ /* 0x001fe200078e0204 */
[----:B------:R-:W-:-:S04]  /*00e0*/  IADD3 R0, PT, PT, R7, R0, RZ ;  /* 0x0000000007007210 */ /* 0x000fc80007ffe0ff */
[----:B--2---:R1:W-:Y:S01]  /*00f0*/  STG.E.64 desc[UR6][R2.64], RZ ;  /* 0x000000ff02007986 */ /* 0x0043e2000c101b06 */
[----:B------:R-:W-:-:S13]  /*0100*/  ISETP.GE.AND P0, PT, R0, UR4, PT ;  /* 0x0000000400007c0c */ /* 0x000fda000bf06270 */
[----:B-1----:R-:W-:Y:S05]  /*0110*/  @!P0 BRA `(.L_x_0) ;  /* 0xfffffffc00ec8947 */ /* 0x002fea000383ffff */
[----:B------:R-:W-:Y:S05]  /*0120*/  EXIT ;  /* 0x000000000000794d */ /* 0x000fea0003800000 */
.L_x_1:
[----:B------:R-:W-:-:S00]  /*0130*/  BRA `(.L_x_1) ;  /* 0xfffffffc00fc7947 */ /* 0x000fc0000383ffff */
[----:B------:R-:W-:-:S00]  /*0140*/  NOP ;  /* 0x0000000000007918 */ /* 0x000fc00000000000 */
        /* <DEDUP_REMOVED lines=11> */
.L_x_2:


//--------------------- .nv.shared.reserved.0     --------------------------
	.section	.nv.shared.reserved.0,"aw",@nobits
	.weak		__nv_reservedSMEM_offset_0_alias
	.size		__nv_reservedSMEM_offset_0_alias, 0, 64
	.other		__nv_reservedSMEM_offset_0_alias,@"STO_CUDA_RESERVED_SHARED STV_DEFAULT"
__nv_reservedSMEM_offset_0_alias:
	.zero		0
	.zero		64


//--------------------- .nv.constant0._Z20init_image_array_GPUPyi --------------------------
	.section	.nv.constant0._Z20init_image_array_GPUPyi,"a",@progbits
	.sectionflags	@""
	.align	4
.nv.constant0._Z20init_image_array_GPUPyi:
	.zero		908


//--------------------- SYMBOLS --------------------------

	.type		.nv.reservedSmem.offset0,@object
	.size		.nv.reservedSmem.offset0,0x4
